//
// Generated by NVIDIA NVVM Compiler
//
// Compiler Build ID: CL-36424714
// Cuda compilation tools, release 13.0, V13.0.88
// Based on NVVM 20.0.0
//

.version 9.0
.target sm_100
.address_size 64

	// .globl	_Z5hellov
.extern .func  (.param .b32 func_retval0) vprintf
(
	.param .b64 vprintf_param_0,
	.param .b64 vprintf_param_1
)
;
.global .align 1 .b8 $str[43] = {72, 101, 108, 108, 111, 32, 76, 105, 110, 100, 97, 32, 74, 105, 109, 101, 110, 101, 122, 44, 32, 50, 49, 49, 54, 57, 32, 102, 114, 111, 109, 32, 116, 104, 114, 101, 97, 100, 32, 37, 105, 10};
.global .align 1 .b8 $str$1[57] = {76, 97, 115, 116, 32, 109, 101, 115, 115, 97, 103, 101, 58, 32, 72, 101, 108, 108, 111, 32, 76, 105, 110, 100, 97, 32, 74, 105, 109, 101, 110, 101, 122, 44, 32, 50, 49, 49, 54, 57, 32, 102, 114, 111, 109, 32, 116, 104, 114, 101, 97, 100, 32, 37, 105, 10};

.visible .entry _Z5hellov()
{
	.local .align 8 .b8 	__local_depot0[8];
	.reg .b64 	%SP;
	.reg .b64 	%SPL;
	.reg .pred 	%p<2>;
	.reg .b32 	%r<22>;
	.reg .b64 	%rd<8>;

	mov.u64 	%SPL, __local_depot0;
	cvta.local.u64 	%SP, %SPL;
	add.u64 	%rd2, %SP, 0;
	add.u64 	%rd1, %SPL, 0;
	mov.u32 	%r1, %ctaid.z;
	mov.u32 	%r2, %nctaid.x;
	mov.u32 	%r3, %nctaid.y;
	mov.u32 	%r4, %ctaid.y;
	mov.u32 	%r5, %ctaid.x;
	mad.lo.s32 	%r6, %r3, %r1, %r4;
	mad.lo.s32 	%r7, %r6, %r2, %r5;
	mov.u32 	%r8, %ntid.x;
	mov.u32 	%r9, %ntid.y;
	mov.u32 	%r10, %ntid.z;
	mov.u32 	%r11, %tid.z;
	mov.u32 	%r12, %tid.y;
	mov.u32 	%r13, %tid.x;
	mad.lo.s32 	%r14, %r7, %r10, %r11;
	mad.lo.s32 	%r15, %r14, %r9, %r12;
	mad.lo.s32 	%r16, %r15, %r8, %r13;
	st.local.u32 	[%rd1], %r16;
	mov.u64 	%rd3, $str;
	cvta.global.u64 	%rd4, %rd3;
	{ // callseq 0, 0
	.param .b64 param0;
	st.param.b64 	[param0], %rd4;
	.param .b64 param1;
	st.param.b64 	[param1], %rd2;
	.param .b32 retval0;
	call.uni (retval0), 
	vprintf, 
	(
	param0, 
	param1
	);
	ld.param.b32 	%r17, [retval0];
	} // callseq 0
	setp.ne.s32 	%p1, %r16, 4096;
	@%p1 bra 	$L__BB0_2;
	mov.b32 	%r19, 4096;
	st.local.u32 	[%rd1], %r19;
	mov.u64 	%rd5, $str$1;
	cvta.global.u64 	%rd6, %rd5;
	{ // callseq 1, 0
	.param .b64 param0;
	st.param.b64 	[param0], %rd6;
	.param .b64 param1;
	st.param.b64 	[param1], %rd2;
	.param .b32 retval0;
	call.uni (retval0), 
	vprintf, 
	(
	param0, 
	param1
	);
	ld.param.b32 	%r20, [retval0];
	} // callseq 1
$L__BB0_2:
	ret;

}


// ===== COMPILED SASS (sm_100) =====

	.target	sm_100

	.elftype	@"ET_EXEC"


//--------------------- .note.nv.tkinfo           --------------------------
	.section	.note.nv.tkinfo,"",@"SHT_NOTE"
	.sectionflags	@"SHF_NOTE_NV_TKINFO"
	.tkinfo
        /*0018*/ 	.word	0x00000002
        /*0030*/ 	.string	""
        /*0030*/ 	.string	"ptxas"
        /*0030*/ 	.string	"Cuda compilation tools, release 13.0, V13.0.88"
        /*0030*/ 	.string	"Build cuda_13.0.r13.0/compiler.36424714_0"
        /*0030*/ 	.string	"-arch sm_100 -m 64 "



//--------------------- .note.nv.cuinfo           --------------------------
	.section	.note.nv.cuinfo,"",@"SHT_NOTE"
	.sectionflags	@"SHF_NOTE_NV_CUINFO"
        /*0018*/ 	.short	0x0002
        /*001a*/ 	.short	0x0064
        /*001c*/ 	.short	0x0082
	.zero		2


//--------------------- .nv.info                  --------------------------
	.section	.nv.info,"",@"SHT_CUDA_INFO"
	.align	4


	//----- nvinfo : EIATTR_REGCOUNT
	.align		4
        /*0000*/ 	.byte	0x04, 0x2f
        /*0002*/ 	.short	(.L_3 - .L_2)
	.align		4
.L_2:
        /*0004*/ 	.word	index@(_Z5hellov)
        /*0008*/ 	.word	0x00000018


	//----- nvinfo : EIATTR_FRAME_SIZE
	.align		4
.L_3:
        /*000c*/ 	.byte	0x04, 0x11
        /*000e*/ 	.short	(.L_5 - .L_4)
	.align		4
.L_4:
        /*0010*/ 	.word	index@(_Z5hellov)
        /*0014*/ 	.word	0x00000008


	//----- nvinfo : EIATTR_MIN_STACK_SIZE
	.align		4
.L_5:
        /*0018*/ 	.byte	0x04, 0x12
        /*001a*/ 	.short	(.L_7 - .L_6)
	.align		4
.L_6:
        /*001c*/ 	.word	index@(_Z5hellov)
        /*0020*/ 	.word	0x00000008
.L_7:


//--------------------- .nv.compat                --------------------------
	.section	.nv.compat,"",@"SHT_CUDA_COMPAT_INFO"
	.align	4
        /*0000*/ 	.byte	0x02, 0x09, 0x00, 0x00, 0x02, 0x02, 0x01, 0x00, 0x02, 0x05, 0x05, 0x00, 0x03, 0x07, 0x01, 0x01
        /*0010*/ 	.byte	0x02, 0x03, 0x00, 0x00, 0x02, 0x06, 0x01, 0x00, 0x04, 0x0b, 0x08, 0x00, 0x09, 0x00, 0x00, 0x00
        /*0020*/ 	.byte	0x00, 0x00, 0x00, 0x00


//--------------------- .nv.info._Z5hellov        --------------------------
	.section	.nv.info._Z5hellov,"",@"SHT_CUDA_INFO"
	.sectionflags	@""
	.align	4


	//----- nvinfo : EIATTR_CUDA_API_VERSION
	.align		4
        /*0000*/ 	.byte	0x04, 0x37
        /*0002*/ 	.short	(.L_9 - .L_8)
.L_8:
        /*0004*/ 	.word	0x00000082


	//----- nvinfo : EIATTR_SPARSE_MMA_MASK
	.align		4
.L_9:
        /*0008*/ 	.byte	0x03, 0x50
        /*000a*/ 	.short	0x0000


	//----- nvinfo : EIATTR_MAXREG_COUNT
	.align		4
        /*000c*/ 	.byte	0x03, 0x1b
        /*000e*/ 	.short	0x00ff


	//----- nvinfo : EIATTR_EXTERNS
	.align		4
        /*0010*/ 	.byte	0x04, 0x0f
        /*0012*/ 	.short	(.L_11 - .L_10)


	//   ....[0]....
	.align		4
.L_10:
        /*0014*/ 	.word	index@(vprintf)


	//----- nvinfo : EIATTR_MERCURY_ISA_VERSION
	.align		4
.L_11:
        /*0018*/ 	.byte	0x03, 0x5f
        /*001a*/ 	.short	0x0101


	//----- nvinfo : EIATTR_VRC_CTA_INIT_COUNT
	.align		4
        /*001c*/ 	.byte	0x02, 0x4a
	.zero		1
	.zero		1


	//----- nvinfo : EIATTR_SYSCALL_OFFSETS
	.align		4
        /*0020*/ 	.byte	0x04, 0x46
        /*0022*/ 	.short	(.L_13 - .L_12)


	//   ....[0]....
.L_12:
        /*0024*/ 	.word	0x000001f0


	//   ....[1]....
        /*0028*/ 	.word	0x000002b0


	//----- nvinfo : EIATTR_EXIT_INSTR_OFFSETS
	.align		4
.L_13:
        /*002c*/ 	.byte	0x04, 0x1c
        /*002e*/ 	.short	(.L_15 - .L_14)


	//   ....[0]....
.L_14:
        /*0030*/ 	.word	0x00000210


	//   ....[1]....
        /*0034*/ 	.word	0x000002c0


	//----- nvinfo : EIATTR_CRS_STACK_SIZE
	.align		4
.L_15:
        /*0038*/ 	.byte	0x04, 0x1e
        /*003a*/ 	.short	(.L_17 - .L_16)
.L_16:
        /*003c*/ 	.word	0x00000000


	//----- nvinfo : EIATTR_SW_WAR
	.align		4
.L_17:
        /*0040*/ 	.byte	0x04, 0x36
        /*0042*/ 	.short	(.L_19 - .L_18)
.L_18:
        /*0044*/ 	.word	0x00000008
.L_19:


//--------------------- .nv.callgraph             --------------------------
	.section	.nv.callgraph,"",@"SHT_CUDA_CALLGRAPH"
	.align	4
	.sectionentsize	8
	.align		4
        /*0000*/ 	.word	0x00000000
	.align		4
        /*0004*/ 	.word	0xffffffff
	.align		4
        /*0008*/ 	.word	index@(_Z5hellov)
	.align		4
        /*000c*/ 	.word	index@(vprintf)
	.align		4
        /*0010*/ 	.word	0x00000000
	.align		4
        /*0014*/ 	.word	0xfffffffe
	.align		4
        /*0018*/ 	.word	0x00000000
	.align		4
        /*001c*/ 	.word	0xfffffffd
	.align		4
        /*0020*/ 	.word	0x00000000
	.align		4
        /*0024*/ 	.word	0xfffffffc


//--------------------- .nv.constant4             --------------------------
	.section	.nv.constant4,"a",@progbits
	.align	8
	.align		8
.nv.constant4:
        /*0000*/ 	.dword	vprintf
	.align		8
        /*0008*/ 	.dword	$str
	.align		8
        /*0010*/ 	.dword	$str$1


//--------------------- .text._Z5hellov           --------------------------
	.section	.text._Z5hellov,"ax",@progbits
	.align	128
        .global         _Z5hellov
        .type           _Z5hellov,@function
        .size           _Z5hellov,(.L_x_3 - _Z5hellov)
        .other          _Z5hellov,@"STO_CUDA_ENTRY STV_DEFAULT"
_Z5hellov:
.text._Z5hellov:
[----:B------:R-:W0:Y:S08]  /*0000*/  LDC R1, c[0x0][0x37c] ;  /* 0x0000df00ff017b82 */ /* 0x000e300000000800 */
[----:B------:R-:W-:Y:S01]  /*0010*/  S2UR UR4, SR_CTAID.Z ;  /* 0x00000000000479c3 */ /* 0x000fe20000002700 */
[----:B------:R-:W1:Y:S01]  /*0020*/  S2R R3, SR_TID.Z ;  /* 0x0000000000037919 */ /* 0x000e620000002300 */
[----:B------:R-:W2:Y:S01]  /*0030*/  LDCU UR9, c[0x0][0x2fc] ;  /* 0x00005f80ff0977ac */ /* 0x000ea20008000800 */
[----:B0-----:R-:W-:Y:S01]  /*0040*/  VIADD R1, R1, 0xfffffff8 ;  /* 0xfffffff801017836 */ /* 0x001fe20000000000 */
[----:B------:R-:W-:Y:S01]  /*0050*/  MOV R16, 0x0 ;  /* 0x0000000000107802 */ /* 0x000fe20000000f00 */
[----:B------:R-:W0:Y:S01]  /*0060*/  S2R R5, SR_TID.Y ;  /* 0x0000000000057919 */ /* 0x000e220000002200 */
[----:B------:R-:W3:Y:S02]  /*0070*/  LDCU UR5, c[0x0][0x370] ;  /* 0x00006e00ff0577ac */ /* 0x000ee40008000800 */
[----:B------:R-:W4:Y:S01]  /*0080*/  S2UR UR7, SR_CTAID.Y ;  /* 0x00000000000779c3 */ /* 0x000f220000002600 */
[----:B------:R-:W5:Y:S01]  /*0090*/  S2R R7, SR_TID.X ;  /* 0x0000000000077919 */ /* 0x000f620000002100 */
[----:B------:R-:W4:Y:S01]  /*00a0*/  LDCU UR6, c[0x0][0x374] ;  /* 0x00006e80ff0677ac */ /* 0x000f220008000800 */
[----:B------:R-:W5:Y:S05]  /*00b0*/  LDCU UR10, c[0x0][0x360] ;  /* 0x00006c00ff0a77ac */ /* 0x000f6a0008000800 */
[----:B------:R-:W3:Y:S01]  /*00c0*/  S2UR UR8, SR_CTAID.X ;  /* 0x00000000000879c3 */ /* 0x000ee20000002500 */
[----:B------:R-:W0:Y:S07]  /*00d0*/  LDCU UR11, c[0x0][0x364] ;  /* 0x00006c80ff0b77ac */ /* 0x000e2e0008000800 */
[----:B------:R-:W1:Y:S01]  /*00e0*/  LDC R0, c[0x0][0x368] ;  /* 0x0000da00ff007b82 */ /* 0x000e620000000800 */
[----:B----4-:R-:W-:-:S07]  /*00f0*/  UIMAD UR4, UR4, UR6, UR7 ;  /* 0x00000006040472a4 */ /* 0x010fce000f8e0207 */
[----:B------:R4:W2:Y:S01]  /*0100*/  LDC.64 R8, c[0x4][R16] ;  /* 0x0100000010087b82 */ /* 0x0008a20000000a00 */
[----:B------:R-:W5:Y:S01]  /*0110*/  LDCU.64 UR6, c[0x4][0x8] ;  /* 0x01000100ff0677ac */ /* 0x000f620008000a00 */
[----:B---3--:R-:W-:-:S06]  /*0120*/  UIMAD UR4, UR4, UR5, UR8 ;  /* 0x00000005040472a4 */ /* 0x008fcc000f8e0208 */
[----:B-1----:R-:W-:-:S05]  /*0130*/  IMAD R0, R0, UR4, R3 ;  /* 0x0000000400007c24 */ /* 0x002fca000f8e0203 */
[----:B------:R-:W1:Y:S01]  /*0140*/  LDCU UR4, c[0x0][0x2f8] ;  /* 0x00005f00ff0477ac */ /* 0x000e620008000800 */
[----:B0-----:R-:W-:Y:S01]  /*0150*/  IMAD R0, R0, UR11, R5 ;  /* 0x0000000b00007c24 */ /* 0x001fe2000f8e0205 */
[----:B-----5:R-:W-:Y:S01]  /*0160*/  MOV R5, UR7 ;  /* 0x0000000700057c02 */ /* 0x020fe20008000f00 */
[----:B------:R-:W-:Y:S02]  /*0170*/  IMAD.U32 R4, RZ, RZ, UR6 ;  /* 0x00000006ff047e24 */ /* 0x000fe4000f8e00ff */
[----:B------:R-:W-:-:S05]  /*0180*/  IMAD R2, R0, UR10, R7 ;  /* 0x0000000a00027c24 */ /* 0x000fca000f8e0207 */
[----:B------:R4:W-:Y:S01]  /*0190*/  STL [R1], R2 ;  /* 0x0000000201007387 */ /* 0x0009e20000100800 */
[----:B-1----:R-:W-:-:S04]  /*01a0*/  IADD3 R17, P0, PT, R1, UR4, RZ ;  /* 0x0000000401117c10 */ /* 0x002fc8000ff1e0ff */
[----:B--2---:R-:W-:Y:S01]  /*01b0*/  IADD3.X R18, PT, PT, RZ, UR9, RZ, P0, !PT ;  /* 0x00000009ff127c10 */ /* 0x004fe200087fe4ff */
[----:B------:R-:W-:-:S03]  /*01c0*/  IMAD.MOV.U32 R6, RZ, RZ, R17 ;  /* 0x000000ffff067224 */ /* 0x000fc600078e0011 */
[----:B----4-:R-:W-:-:S07]  /*01d0*/  MOV R7, R18 ;  /* 0x0000001200077202 */ /* 0x010fce0000000f00 */
[----:B------:R-:W-:-:S07]  /*01e0*/  LEPC R20, `(.L_x_0) ;  /* 0x000000001014794e */ /* 0x000fce0000000000 */
[----:B------:R-:W-:Y:S05]  /*01f0*/  CALL.ABS.NOINC R8 ;  /* 0x0000000008007343 */ /* 0x000fea0003c00000 */
.L_x_0:
[----:B------:R-:W-:-:S13]  /*0200*/  ISETP.NE.AND P0, PT, R2, 0x1000, PT ;  /* 0x000010000200780c */ /* 0x000fda0003f05270 */
[----:B------:R-:W-:Y:S05]  /*0210*/  @P0 EXIT ;  /* 0x000000000000094d */ /* 0x000fea0003800000 */
[----:B------:R-:W-:Y:S01]  /*0220*/  IMAD.MOV.U32 R0, RZ, RZ, 0x1000 ;  /* 0x00001000ff007424 */ /* 0x000fe200078e00ff */
[----:B------:R0:W1:Y:S01]  /*0230*/  LDC.64 R2, c[0x4][R16] ;  /* 0x0100000010027b82 */ /* 0x0000620000000a00 */
[----:B------:R-:W2:Y:S01]  /*0240*/  LDCU.64 UR4, c[0x4][0x10] ;  /* 0x01000200ff0477ac */ /* 0x000ea20008000a00 */
[----:B------:R-:W-:Y:S01]  /*0250*/  MOV R6, R17 ;  /* 0x0000001100067202 */ /* 0x000fe20000000f00 */
[----:B------:R-:W-:Y:S01]  /*0260*/  IMAD.MOV.U32 R7, RZ, RZ, R18 ;  /* 0x000000ffff077224 */ /* 0x000fe200078e0012 */
[----:B------:R0:W-:Y:S01]  /*0270*/  STL [R1], R0 ;  /* 0x0000000001007387 */ /* 0x0001e20000100800 */
[----:B--2---:R-:W-:Y:S01]  /*0280*/  MOV R4, UR4 ;  /* 0x0000000400047c02 */ /* 0x004fe20008000f00 */
[----:B0-----:R-:W-:-:S07]  /*0290*/  IMAD.U32 R5, RZ, RZ, UR5 ;  /* 0x00000005ff057e24 */ /* 0x001fce000f8e00ff */
[----:B------:R-:W-:-:S07]  /*02a0*/  LEPC R20, `(.L_x_1) ;  /* 0x000000001014794e */ /* 0x000fce0000000000 */
[----:B-1----:R-:W-:Y:S05]  /*02b0*/  CALL.ABS.NOINC R2 ;  /* 0x0000000002007343 */ /* 0x002fea0003c00000 */
.L_x_1:
[----:B------:R-:W-:Y:S05]  /*02c0*/  EXIT ;  /* 0x000000000000794d */ /* 0x000fea0003800000 */
.L_x_2:
[----:B------:R-:W-:-:S00]  /*02d0*/  BRA `(.L_x_2) ;  /* 0xfffffffc00fc7947 */ /* 0x000fc0000383ffff */
[----:B------:R-:W-:-:S00]  /*02e0*/  NOP ;  /* 0x0000000000007918 */ /* 0x000fc00000000000 */
        /* <DEDUP_REMOVED lines=9> */
.L_x_3:


//--------------------- .nv.global.init           --------------------------
	.section	.nv.global.init,"aw",@progbits
.nv.global.init:
	.type		$str,@object
	.size		$str,($str$1 - $str)
$str:
        /*0000*/ 	.byte	0x48, 0x65, 0x6c, 0x6c, 0x6f, 0x20, 0x4c, 0x69, 0x6e, 0x64, 0x61, 0x20, 0x4a, 0x69, 0x6d, 0x65
        /*0010*/ 	.byte	0x6e, 0x65, 0x7a, 0x2c, 0x20, 0x32, 0x31, 0x31, 0x36, 0x39, 0x20, 0x66, 0x72, 0x6f, 0x6d, 0x20
        /*0020*/ 	.byte	0x74, 0x68, 0x72, 0x65, 0x61, 0x64, 0x20, 0x25, 0x69, 0x0a, 0x00
	.type		$str$1,@object
	.size		$str$1,(.L_1 - $str$1)
$str$1:
        /*002b*/ 	.byte	0x4c, 0x61, 0x73, 0x74, 0x20, 0x6d, 0x65, 0x73, 0x73, 0x61, 0x67, 0x65, 0x3a, 0x20, 0x48, 0x65
        /*003b*/ 	.byte	0x6c, 0x6c, 0x6f, 0x20, 0x4c, 0x69, 0x6e, 0x64, 0x61, 0x20, 0x4a, 0x69, 0x6d, 0x65, 0x6e, 0x65
        /*004b*/ 	.byte	0x7a, 0x2c, 0x20, 0x32, 0x31, 0x31, 0x36, 0x39, 0x20, 0x66, 0x72, 0x6f, 0x6d, 0x20, 0x74, 0x68
        /*005b*/ 	.byte	0x72, 0x65, 0x61, 0x64, 0x20, 0x25, 0x69, 0x0a, 0x00
.L_1:


//--------------------- .nv.shared.reserved.0     --------------------------
	.section	.nv.shared.reserved.0,"aw",@nobits
	.weak		__nv_reservedSMEM_offset_0_alias
	.size		__nv_reservedSMEM_offset_0_alias, 0, 64
	.other		__nv_reservedSMEM_offset_0_alias,@"STO_CUDA_RESERVED_SHARED STV_DEFAULT"
__nv_reservedSMEM_offset_0_alias:
	.zero		0
	.zero		64


//--------------------- .nv.constant0._Z5hellov   --------------------------
	.section	.nv.constant0._Z5hellov,"a",@progbits
	.sectionflags	@""
	.align	4
.nv.constant0._Z5hellov:
	.zero		896


//--------------------- SYMBOLS --------------------------

	.type		.nv.reservedSmem.offset0,@object
	.size		.nv.reservedSmem.offset0,0x4
	.type		vprintf,@function
